//
// Generated by NVIDIA NVVM Compiler
//
// Compiler Build ID: CL-36424714
// Cuda compilation tools, release 13.0, V13.0.88
// Based on NVVM 20.0.0
//

.version 9.0
.target sm_100
.address_size 64

	// .globl	_Z13sum_reductionPfS_
// _ZZ13sum_reductionPfS_E11partial_sum has been demoted

.visible .entry _Z13sum_reductionPfS_(
	.param .u64 .ptr .align 1 _Z13sum_reductionPfS__param_0,
	.param .u64 .ptr .align 1 _Z13sum_reductionPfS__param_1
)
{
	.reg .pred 	%p<6>;
	.reg .b32 	%r<16>;
	.reg .b32 	%f<26>;
	.reg .b64 	%rd<11>;
	// demoted variable
	.shared .align 4 .b8 _ZZ13sum_reductionPfS_E11partial_sum[4096];
	ld.param.u64 	%rd2, [_Z13sum_reductionPfS__param_0];
	ld.param.u64 	%rd1, [_Z13sum_reductionPfS__param_1];
	cvta.to.global.u64 	%rd3, %rd2;
	mov.u32 	%r1, %ctaid.x;
	mov.u32 	%r15, %ntid.x;
	mul.lo.s32 	%r7, %r15, %r1;
	shl.b32 	%r8, %r7, 1;
	mov.u32 	%r3, %tid.x;
	add.s32 	%r9, %r8, %r3;
	mul.wide.s32 	%rd4, %r9, 4;
	add.s64 	%rd5, %rd3, %rd4;
	ld.global.f32 	%f1, [%rd5];
	add.s32 	%r10, %r9, %r15;
	mul.wide.u32 	%rd6, %r10, 4;
	add.s64 	%rd7, %rd3, %rd6;
	ld.global.f32 	%f2, [%rd7];
	add.f32 	%f3, %f1, %f2;
	shl.b32 	%r11, %r3, 2;
	mov.u32 	%r12, _ZZ13sum_reductionPfS_E11partial_sum;
	add.s32 	%r4, %r12, %r11;
	st.shared.f32 	[%r4], %f3;
	bar.sync 	0;
	setp.lt.u32 	%p1, %r15, 66;
	@%p1 bra 	$L__BB0_4;
$L__BB0_1:
	shr.u32 	%r6, %r15, 1;
	setp.ge.u32 	%p2, %r3, %r6;
	@%p2 bra 	$L__BB0_3;
	shl.b32 	%r13, %r6, 2;
	add.s32 	%r14, %r4, %r13;
	ld.shared.f32 	%f4, [%r14];
	ld.shared.f32 	%f5, [%r4];
	add.f32 	%f6, %f4, %f5;
	st.shared.f32 	[%r4], %f6;
$L__BB0_3:
	bar.sync 	0;
	setp.gt.u32 	%p3, %r15, 131;
	mov.u32 	%r15, %r6;
	@%p3 bra 	$L__BB0_1;
$L__BB0_4:
	setp.gt.u32 	%p4, %r3, 31;
	@%p4 bra 	$L__BB0_7;
	ld.volatile.shared.f32 	%f7, [%r4+128];
	ld.volatile.shared.f32 	%f8, [%r4];
	add.f32 	%f9, %f7, %f8;
	st.volatile.shared.f32 	[%r4], %f9;
	ld.volatile.shared.f32 	%f10, [%r4+64];
	ld.volatile.shared.f32 	%f11, [%r4];
	add.f32 	%f12, %f10, %f11;
	st.volatile.shared.f32 	[%r4], %f12;
	ld.volatile.shared.f32 	%f13, [%r4+32];
	ld.volatile.shared.f32 	%f14, [%r4];
	add.f32 	%f15, %f13, %f14;
	st.volatile.shared.f32 	[%r4], %f15;
	ld.volatile.shared.f32 	%f16, [%r4+16];
	ld.volatile.shared.f32 	%f17, [%r4];
	add.f32 	%f18, %f16, %f17;
	st.volatile.shared.f32 	[%r4], %f18;
	ld.volatile.shared.f32 	%f19, [%r4+8];
	ld.volatile.shared.f32 	%f20, [%r4];
	add.f32 	%f21, %f19, %f20;
	st.volatile.shared.f32 	[%r4], %f21;
	ld.volatile.shared.f32 	%f22, [%r4+4];
	ld.volatile.shared.f32 	%f23, [%r4];
	add.f32 	%f24, %f22, %f23;
	st.volatile.shared.f32 	[%r4], %f24;
	setp.ne.s32 	%p5, %r3, 0;
	@%p5 bra 	$L__BB0_7;
	ld.shared.f32 	%f25, [_ZZ13sum_reductionPfS_E11partial_sum];
	cvta.to.global.u64 	%rd8, %rd1;
	mul.wide.u32 	%rd9, %r1, 4;
	add.s64 	%rd10, %rd8, %rd9;
	st.global.f32 	[%rd10], %f25;
$L__BB0_7:
	ret;

}


// ===== COMPILED SASS (sm_100) =====

	.target	sm_100

	.elftype	@"ET_EXEC"


//--------------------- .note.nv.tkinfo           --------------------------
	.section	.note.nv.tkinfo,"",@"SHT_NOTE"
	.sectionflags	@"SHF_NOTE_NV_TKINFO"
	.tkinfo
        /*0018*/ 	.word	0x00000002
        /*0030*/ 	.string	""
        /*0030*/ 	.string	"ptxas"
        /*0030*/ 	.string	"Cuda compilation tools, release 13.0, V13.0.88"
        /*0030*/ 	.string	"Build cuda_13.0.r13.0/compiler.36424714_0"
        /*0030*/ 	.string	"-arch sm_100 -m 64 "



//--------------------- .note.nv.cuinfo           --------------------------
	.section	.note.nv.cuinfo,"",@"SHT_NOTE"
	.sectionflags	@"SHF_NOTE_NV_CUINFO"
        /*0018*/ 	.short	0x0002
        /*001a*/ 	.short	0x0064
        /*001c*/ 	.short	0x0082
	.zero		2


//--------------------- .nv.info                  --------------------------
	.section	.nv.info,"",@"SHT_CUDA_INFO"
	.align	4


	//----- nvinfo : EIATTR_REGCOUNT
	.align		4
        /*0000*/ 	.byte	0x04, 0x2f
        /*0002*/ 	.short	(.L_1 - .L_0)
	.align		4
.L_0:
        /*0004*/ 	.word	index@(_Z13sum_reductionPfS_)
        /*0008*/ 	.word	0x0000000d


	//----- nvinfo : EIATTR_FRAME_SIZE
	.align		4
.L_1:
        /*000c*/ 	.byte	0x04, 0x11
        /*000e*/ 	.short	(.L_3 - .L_2)
	.align		4
.L_2:
        /*0010*/ 	.word	index@(_Z13sum_reductionPfS_)
        /*0014*/ 	.word	0x00000000


	//----- nvinfo : EIATTR_MIN_STACK_SIZE
	.align		4
.L_3:
        /*0018*/ 	.byte	0x04, 0x12
        /*001a*/ 	.short	(.L_5 - .L_4)
	.align		4
.L_4:
        /*001c*/ 	.word	index@(_Z13sum_reductionPfS_)
        /*0020*/ 	.word	0x00000000
.L_5:


//--------------------- .nv.compat                --------------------------
	.section	.nv.compat,"",@"SHT_CUDA_COMPAT_INFO"
	.align	4
        /*0000*/ 	.byte	0x02, 0x09, 0x00, 0x00, 0x02, 0x02, 0x01, 0x00, 0x02, 0x05, 0x05, 0x00, 0x03, 0x07, 0x01, 0x01
        /*0010*/ 	.byte	0x02, 0x03, 0x00, 0x00, 0x02, 0x06, 0x01, 0x00, 0x04, 0x0b, 0x08, 0x00, 0x09, 0x00, 0x00, 0x00
        /*0020*/ 	.byte	0x00, 0x00, 0x00, 0x00


//--------------------- .nv.info._Z13sum_reductionPfS_ --------------------------
	.section	.nv.info._Z13sum_reductionPfS_,"",@"SHT_CUDA_INFO"
	.sectionflags	@""
	.align	4


	//----- nvinfo : EIATTR_CUDA_API_VERSION
	.align		4
        /*0000*/ 	.byte	0x04, 0x37
        /*0002*/ 	.short	(.L_7 - .L_6)
.L_6:
        /*0004*/ 	.word	0x00000082


	//----- nvinfo : EIATTR_KPARAM_INFO
	.align		4
.L_7:
        /*0008*/ 	.byte	0x04, 0x17
        /*000a*/ 	.short	(.L_9 - .L_8)
.L_8:
        /*000c*/ 	.word	0x00000000
        /*0010*/ 	.short	0x0001
        /*0012*/ 	.short	0x0008
        /*0014*/ 	.byte	0x00, 0xf5, 0x21, 0x00


	//----- nvinfo : EIATTR_KPARAM_INFO
	.align		4
.L_9:
        /*0018*/ 	.byte	0x04, 0x17
        /*001a*/ 	.short	(.L_11 - .L_10)
.L_10:
        /*001c*/ 	.word	0x00000000
        /*0020*/ 	.short	0x0000
        /*0022*/ 	.short	0x0000
        /*0024*/ 	.byte	0x00, 0xf5, 0x21, 0x00


	//----- nvinfo : EIATTR_SPARSE_MMA_MASK
	.align		4
.L_11:
        /*0028*/ 	.byte	0x03, 0x50
        /*002a*/ 	.short	0x0000


	//----- nvinfo : EIATTR_MAXREG_COUNT
	.align		4
        /*002c*/ 	.byte	0x03, 0x1b
        /*002e*/ 	.short	0x00ff


	//----- nvinfo : EIATTR_NUM_BARRIERS
	.align		4
        /*0030*/ 	.byte	0x02, 0x4c
        /*0032*/ 	.byte	0x01
	.zero		1


	//----- nvinfo : EIATTR_MERCURY_ISA_VERSION
	.align		4
        /*0034*/ 	.byte	0x03, 0x5f
        /*0036*/ 	.short	0x0101


	//----- nvinfo : EIATTR_VRC_CTA_INIT_COUNT
	.align		4
        /*0038*/ 	.byte	0x02, 0x4a
	.zero		1
	.zero		1


	//----- nvinfo : EIATTR_EXIT_INSTR_OFFSETS
	.align		4
        /*003c*/ 	.byte	0x04, 0x1c
        /*003e*/ 	.short	(.L_13 - .L_12)


	//   ....[0]....
.L_12:
        /*0040*/ 	.word	0x00000230


	//   ....[1]....
        /*0044*/ 	.word	0x000003d0


	//   ....[2]....
        /*0048*/ 	.word	0x00000450


	//----- nvinfo : EIATTR_CBANK_PARAM_SIZE
	.align		4
.L_13:
        /*004c*/ 	.byte	0x03, 0x19
        /*004e*/ 	.short	0x0010


	//----- nvinfo : EIATTR_PARAM_CBANK
	.align		4
        /*0050*/ 	.byte	0x04, 0x0a
        /*0052*/ 	.short	(.L_15 - .L_14)
	.align		4
.L_14:
        /*0054*/ 	.word	index@(.nv.constant0._Z13sum_reductionPfS_)
        /*0058*/ 	.short	0x0380
        /*005a*/ 	.short	0x0010


	//----- nvinfo : EIATTR_SW_WAR
	.align		4
.L_15:
        /*005c*/ 	.byte	0x04, 0x36
        /*005e*/ 	.short	(.L_17 - .L_16)
.L_16:
        /*0060*/ 	.word	0x00000008
.L_17:


//--------------------- .nv.callgraph             --------------------------
	.section	.nv.callgraph,"",@"SHT_CUDA_CALLGRAPH"
	.align	4
	.sectionentsize	8
	.align		4
        /*0000*/ 	.word	0x00000000
	.align		4
        /*0004*/ 	.word	0xffffffff
	.align		4
        /*0008*/ 	.word	0x00000000
	.align		4
        /*000c*/ 	.word	0xfffffffe
	.align		4
        /*0010*/ 	.word	0x00000000
	.align		4
        /*0014*/ 	.word	0xfffffffd
	.align		4
        /*0018*/ 	.word	0x00000000
	.align		4
        /*001c*/ 	.word	0xfffffffc


//--------------------- .text._Z13sum_reductionPfS_ --------------------------
	.section	.text._Z13sum_reductionPfS_,"ax",@progbits
	.align	128
        .global         _Z13sum_reductionPfS_
        .type           _Z13sum_reductionPfS_,@function
        .size           _Z13sum_reductionPfS_,(.L_x_3 - _Z13sum_reductionPfS_)
        .other          _Z13sum_reductionPfS_,@"STO_CUDA_ENTRY STV_DEFAULT"
_Z13sum_reductionPfS_:
.text._Z13sum_reductionPfS_:
[----:B------:R-:W-:Y:S01]  /*0000*/  LDC R1, c[0x0][0x37c] ;  /* 0x0000df00ff017b82 */ /* 0x000fe20000000800 */
[----:B------:R-:W0:Y:S01]  /*0010*/  S2R R0, SR_CTAID.X ;  /* 0x0000000000007919 */ /* 0x000e220000002500 */
[----:B------:R-:W0:Y:S06]  /*0020*/  LDCU UR8, c[0x0][0x360] ;  /* 0x00006c00ff0877ac */ /* 0x000e2c0008000800 */
[----:B------:R-:W1:Y:S01]  /*0030*/  LDC.64 R6, c[0x0][0x380] ;  /* 0x0000e000ff067b82 */ /* 0x000e620000000a00 */
[----:B------:R-:W2:Y:S01]  /*0040*/  S2R R2, SR_TID.X ;  /* 0x0000000000027919 */ /* 0x000ea20000002100 */
[----:B------:R-:W3:Y:S01]  /*0050*/  LDCU.64 UR6, c[0x0][0x358] ;  /* 0x00006b00ff0677ac */ /* 0x000ee20008000a00 */
[----:B0-----:R-:W-:-:S05]  /*0060*/  IMAD R3, R0, UR8, RZ ;  /* 0x0000000800037c24 */ /* 0x001fca000f8e02ff */
[----:B--2---:R-:W-:-:S04]  /*0070*/  LEA R3, R3, R2, 0x1 ;  /* 0x0000000203037211 */ /* 0x004fc800078e08ff */
[C---:B------:R-:W-:Y:S01]  /*0080*/  IADD3 R9, PT, PT, R3.reuse, UR8, RZ ;  /* 0x0000000803097c10 */ /* 0x040fe2000fffe0ff */
[----:B-1----:R-:W-:-:S04]  /*0090*/  IMAD.WIDE R4, R3, 0x4, R6 ;  /* 0x0000000403047825 */ /* 0x002fc800078e0206 */
[----:B------:R-:W-:Y:S02]  /*00a0*/  IMAD.WIDE.U32 R6, R9, 0x4, R6 ;  /* 0x0000000409067825 */ /* 0x000fe400078e0006 */
[----:B---3--:R-:W2:Y:S04]  /*00b0*/  LDG.E R4, desc[UR6][R4.64] ;  /* 0x0000000604047981 */ /* 0x008ea8000c1e1900 */
[----:B------:R-:W2:Y:S01]  /*00c0*/  LDG.E R7, desc[UR6][R6.64] ;  /* 0x0000000606077981 */ /* 0x000ea2000c1e1900 */
[----:B------:R-:W0:Y:S01]  /*00d0*/  S2UR UR5, SR_CgaCtaId ;  /* 0x00000000000579c3 */ /* 0x000e220000008800 */
[----:B------:R-:W-:Y:S01]  /*00e0*/  UMOV UR4, 0x400 ;  /* 0x0000040000047882 */ /* 0x000fe20000000000 */
[----:B------:R-:W-:Y:S01]  /*00f0*/  UISETP.GE.U32.AND UP0, UPT, UR8, 0x42, UPT ;  /* 0x000000420800788c */ /* 0x000fe2000bf06070 */
[----:B------:R-:W-:Y:S01]  /*0100*/  ISETP.GT.U32.AND P0, PT, R2, 0x1f, PT ;  /* 0x0000001f0200780c */ /* 0x000fe20003f04070 */
[----:B0-----:R-:W-:-:S06]  /*0110*/  ULEA UR4, UR5, UR4, 0x18 ;  /* 0x0000000405047291 */ /* 0x001fcc000f8ec0ff */
[----:B------:R-:W-:Y:S01]  /*0120*/  LEA R3, R2, UR4, 0x2 ;  /* 0x0000000402037c11 */ /* 0x000fe2000f8e10ff */
[----:B--2---:R-:W-:-:S05]  /*0130*/  FADD R8, R4, R7 ;  /* 0x0000000704087221 */ /* 0x004fca0000000000 */
[----:B------:R0:W-:Y:S01]  /*0140*/  STS [R3], R8 ;  /* 0x0000000803007388 */ /* 0x0001e20000000800 */
[----:B------:R-:W-:Y:S06]  /*0150*/  BAR.SYNC.DEFER_BLOCKING 0x0 ;  /* 0x0000000000007b1d */ /* 0x000fec0000010000 */
[----:B------:R-:W-:Y:S05]  /*0160*/  BRA.U !UP0, `(.L_x_0) ;  /* 0x0000000108307547 */ /* 0x000fea000b800000 */
[----:B------:R-:W-:-:S07]  /*0170*/  MOV R4, UR8 ;  /* 0x0000000800047c02 */ /* 0x000fce0008000f00 */
.L_x_1:
[----:B------:R-:W-:-:S04]  /*0180*/  SHF.R.U32.HI R7, RZ, 0x1, R4 ;  /* 0x00000001ff077819 */ /* 0x000fc80000011604 */
[----:B------:R-:W-:-:S13]  /*0190*/  ISETP.GE.U32.AND P1, PT, R2, R7, PT ;  /* 0x000000070200720c */ /* 0x000fda0003f26070 */
[----:B------:R-:W-:Y:S01]  /*01a0*/  @!P1 LEA R5, R7, R3, 0x2 ;  /* 0x0000000307059211 */ /* 0x000fe200078e10ff */
[----:B------:R-:W-:Y:S05]  /*01b0*/  @!P1 LDS R6, [R3] ;  /* 0x0000000003069984 */ /* 0x000fea0000000800 */
[----:B------:R-:W1:Y:S02]  /*01c0*/  @!P1 LDS R5, [R5] ;  /* 0x0000000005059984 */ /* 0x000e640000000800 */
[----:B-1----:R-:W-:-:S05]  /*01d0*/  @!P1 FADD R6, R5, R6 ;  /* 0x0000000605069221 */ /* 0x002fca0000000000 */
[----:B------:R1:W-:Y:S01]  /*01e0*/  @!P1 STS [R3], R6 ;  /* 0x0000000603009388 */ /* 0x0003e20000000800 */
[----:B------:R-:W-:Y:S01]  /*01f0*/  BAR.SYNC.DEFER_BLOCKING 0x0 ;  /* 0x0000000000007b1d */ /* 0x000fe20000010000 */
[----:B------:R-:W-:Y:S02]  /*0200*/  ISETP.GT.U32.AND P1, PT, R4, 0x83, PT ;  /* 0x000000830400780c */ /* 0x000fe40003f24070 */
[----:B------:R-:W-:-:S11]  /*0210*/  MOV R4, R7 ;  /* 0x0000000700047202 */ /* 0x000fd60000000f00 */
[----:B-1----:R-:W-:Y:S05]  /*0220*/  @P1 BRA `(.L_x_1) ;  /* 0xfffffffc00d41947 */ /* 0x002fea000383ffff */
.L_x_0:
[----:B------:R-:W-:Y:S05]  /*0230*/  @P0 EXIT ;  /* 0x000000000000094d */ /* 0x000fea0003800000 */
[----:B------:R-:W-:Y:S01]  /*0240*/  LDS R4, [R3+0x80] ;  /* 0x0000800003047984 */ /* 0x000fe20000000800 */
[----:B------:R-:W-:-:S03]  /*0250*/  ISETP.NE.AND P0, PT, R2, RZ, PT ;  /* 0x000000ff0200720c */ /* 0x000fc60003f05270 */
[----:B------:R-:W1:Y:S02]  /*0260*/  LDS R5, [R3] ;  /* 0x0000000003057984 */ /* 0x000e640000000800 */
[----:B-1----:R-:W-:-:S05]  /*0270*/  FADD R4, R4, R5 ;  /* 0x0000000504047221 */ /* 0x002fca0000000000 */
[----:B------:R-:W-:Y:S04]  /*0280*/  STS [R3], R4 ;  /* 0x0000000403007388 */ /* 0x000fe80000000800 */
[----:B------:R-:W-:Y:S04]  /*0290*/  LDS R5, [R3+0x40] ;  /* 0x0000400003057984 */ /* 0x000fe80000000800 */
[----:B------:R-:W1:Y:S02]  /*02a0*/  LDS R6, [R3] ;  /* 0x0000000003067984 */ /* 0x000e640000000800 */
[----:B-1----:R-:W-:-:S05]  /*02b0*/  FADD R6, R5, R6 ;  /* 0x0000000605067221 */ /* 0x002fca0000000000 */
[----:B------:R-:W-:Y:S04]  /*02c0*/  STS [R3], R6 ;  /* 0x0000000603007388 */ /* 0x000fe80000000800 */
[----:B------:R-:W-:Y:S04]  /*02d0*/  LDS R5, [R3+0x20] ;  /* 0x0000200003057984 */ /* 0x000fe80000000800 */
[----:B0-----:R-:W0:Y:S02]  /*02e0*/  LDS R8, [R3] ;  /* 0x0000000003087984 */ /* 0x001e240000000800 */
[----:B0-----:R-:W-:-:S05]  /*02f0*/  FADD R8, R5, R8 ;  /* 0x0000000805087221 */ /* 0x001fca0000000000 */
[----:B------:R-:W-:Y:S04]  /*0300*/  STS [R3], R8 ;  /* 0x0000000803007388 */ /* 0x000fe80000000800 */
[----:B------:R-:W-:Y:S04]  /*0310*/  LDS R5, [R3+0x10] ;  /* 0x0000100003057984 */ /* 0x000fe80000000800 */
[----:B------:R-:W0:Y:S02]  /*0320*/  LDS R10, [R3] ;  /* 0x00000000030a7984 */ /* 0x000e240000000800 */
        /* <DEDUP_REMOVED lines=9> */
[----:B------:R0:W-:Y:S01]  /*03c0*/  STS [R3], R6 ;  /* 0x0000000603007388 */ /* 0x0001e20000000800 */
[----:B------:R-:W-:Y:S05]  /*03d0*/  @P0 EXIT ;  /* 0x000000000000094d */ /* 0x000fea0003800000 */
[----:B------:R-:W1:Y:S01]  /*03e0*/  S2UR UR5, SR_CgaCtaId ;  /* 0x00000000000579c3 */ /* 0x000e620000008800 */
[----:B------:R-:W-:-:S07]  /*03f0*/  UMOV UR4, 0x400 ;  /* 0x0000040000047882 */ /* 0x000fce0000000000 */
[----:B0-----:R-:W0:Y:S01]  /*0400*/  LDC.64 R2, c[0x0][0x388] ;  /* 0x0000e200ff027b82 */ /* 0x001e220000000a00 */
[----:B-1----:R-:W-:Y:S01]  /*0410*/  ULEA UR4, UR5, UR4, 0x18 ;  /* 0x0000000405047291 */ /* 0x002fe2000f8ec0ff */
[----:B0-----:R-:W-:-:S08]  /*0420*/  IMAD.WIDE.U32 R2, R0, 0x4, R2 ;  /* 0x0000000400027825 */ /* 0x001fd000078e0002 */
[----:B------:R-:W0:Y:S04]  /*0430*/  LDS R5, [UR4] ;  /* 0x00000004ff057984 */ /* 0x000e280008000800 */
[----:B0-----:R-:W-:Y:S01]  /*0440*/  STG.E desc[UR6][R2.64], R5 ;  /* 0x0000000502007986 */ /* 0x001fe2000c101906 */
[----:B------:R-:W-:Y:S05]  /*0450*/  EXIT ;  /* 0x000000000000794d */ /* 0x000fea0003800000 */
.L_x_2:
[----:B------:R-:W-:-:S00]  /*0460*/  BRA `(.L_x_2) ;  /* 0xfffffffc00fc7947 */ /* 0x000fc0000383ffff */
[----:B------:R-:W-:-:S00]  /*0470*/  NOP ;  /* 0x0000000000007918 */ /* 0x000fc00000000000 */
        /* <DEDUP_REMOVED lines=8> */
.L_x_3:


//--------------------- .nv.shared._Z13sum_reductionPfS_ --------------------------
	.section	.nv.shared._Z13sum_reductionPfS_,"aw",@nobits
	.sectionflags	@""
	.align	4
.nv.shared._Z13sum_reductionPfS_:
	.zero		5120


//--------------------- .nv.shared.reserved.0     --------------------------
	.section	.nv.shared.reserved.0,"aw",@nobits
	.weak		__nv_reservedSMEM_offset_0_alias
	.size		__nv_reservedSMEM_offset_0_alias, 0, 64
	.other		__nv_reservedSMEM_offset_0_alias,@"STO_CUDA_RESERVED_SHARED STV_DEFAULT"
__nv_reservedSMEM_offset_0_alias:
	.zero		0
	.zero		64


//--------------------- .nv.constant0._Z13sum_reductionPfS_ --------------------------
	.section	.nv.constant0._Z13sum_reductionPfS_,"a",@progbits
	.sectionflags	@""
	.align	4
.nv.constant0._Z13sum_reductionPfS_:
	.zero		912


//--------------------- SYMBOLS --------------------------

	.type		.nv.reservedSmem.offset0,@object
	.size		.nv.reservedSmem.offset0,0x4
	.type		.nv.reservedSmem.cap,@object
	.size		.nv.reservedSmem.cap,0x4
